//
// Generated by NVIDIA NVVM Compiler
//
// Compiler Build ID: CL-36424714
// Cuda compilation tools, release 13.0, V13.0.88
// Based on NVVM 20.0.0
//

.version 9.0
.target sm_100
.address_size 64

	// .globl	_Z11print_tablePi
.extern .func  (.param .b32 func_retval0) vprintf
(
	.param .b64 vprintf_param_0,
	.param .b64 vprintf_param_1
)
;
.global .align 1 .b8 $str[14] = {37, 100, 32, 120, 32, 37, 100, 32, 61, 32, 37, 100, 10};

.visible .entry _Z11print_tablePi(
	.param .u64 .ptr .align 1 _Z11print_tablePi_param_0
)
{
	.local .align 8 .b8 	__local_depot0[16];
	.reg .b64 	%SP;
	.reg .b64 	%SPL;
	.reg .pred 	%p<2>;
	.reg .b32 	%r<17>;
	.reg .b64 	%rd<5>;

	mov.u64 	%SPL, __local_depot0;
	cvta.local.u64 	%SP, %SPL;
	mov.u32 	%r2, %ctaid.x;
	mov.u32 	%r3, %ntid.x;
	mov.u32 	%r4, %tid.x;
	mad.lo.s32 	%r1, %r2, %r3, %r4;
	setp.gt.s32 	%p1, %r1, 80;
	@%p1 bra 	$L__BB0_2;
	add.u64 	%rd1, %SP, 0;
	add.u64 	%rd2, %SPL, 0;
	mul.hi.s32 	%r5, %r1, 954437177;
	shr.u32 	%r6, %r5, 31;
	shr.s32 	%r7, %r5, 1;
	add.s32 	%r8, %r7, %r6;
	add.s32 	%r9, %r8, 1;
	mul.lo.s32 	%r10, %r8, 9;
	sub.s32 	%r11, %r1, %r10;
	add.s32 	%r12, %r11, 1;
	mad.lo.s32 	%r13, %r11, %r8, %r11;
	add.s32 	%r14, %r13, %r9;
	st.local.v2.u32 	[%rd2], {%r9, %r12};
	st.local.u32 	[%rd2+8], %r14;
	mov.u64 	%rd3, $str;
	cvta.global.u64 	%rd4, %rd3;
	{ // callseq 0, 0
	.param .b64 param0;
	st.param.b64 	[param0], %rd4;
	.param .b64 param1;
	st.param.b64 	[param1], %rd1;
	.param .b32 retval0;
	call.uni (retval0), 
	vprintf, 
	(
	param0, 
	param1
	);
	ld.param.b32 	%r15, [retval0];
	} // callseq 0
$L__BB0_2:
	ret;

}


// ===== COMPILED SASS (sm_100) =====

	.target	sm_100

	.elftype	@"ET_EXEC"


//--------------------- .note.nv.tkinfo           --------------------------
	.section	.note.nv.tkinfo,"",@"SHT_NOTE"
	.sectionflags	@"SHF_NOTE_NV_TKINFO"
	.tkinfo
        /*0018*/ 	.word	0x00000002
        /*0030*/ 	.string	""
        /*0030*/ 	.string	"ptxas"
        /*0030*/ 	.string	"Cuda compilation tools, release 13.0, V13.0.88"
        /*0030*/ 	.string	"Build cuda_13.0.r13.0/compiler.36424714_0"
        /*0030*/ 	.string	"-arch sm_100 -m 64 "



//--------------------- .note.nv.cuinfo           --------------------------
	.section	.note.nv.cuinfo,"",@"SHT_NOTE"
	.sectionflags	@"SHF_NOTE_NV_CUINFO"
        /*0018*/ 	.short	0x0002
        /*001a*/ 	.short	0x0064
        /*001c*/ 	.short	0x0082
	.zero		2


//--------------------- .nv.info                  --------------------------
	.section	.nv.info,"",@"SHT_CUDA_INFO"
	.align	4


	//----- nvinfo : EIATTR_REGCOUNT
	.align		4
        /*0000*/ 	.byte	0x04, 0x2f
        /*0002*/ 	.short	(.L_2 - .L_1)
	.align		4
.L_1:
        /*0004*/ 	.word	index@(_Z11print_tablePi)
        /*0008*/ 	.word	0x00000018


	//----- nvinfo : EIATTR_FRAME_SIZE
	.align		4
.L_2:
        /*000c*/ 	.byte	0x04, 0x11
        /*000e*/ 	.short	(.L_4 - .L_3)
	.align		4
.L_3:
        /*0010*/ 	.word	index@(_Z11print_tablePi)
        /*0014*/ 	.word	0x00000010


	//----- nvinfo : EIATTR_MIN_STACK_SIZE
	.align		4
.L_4:
        /*0018*/ 	.byte	0x04, 0x12
        /*001a*/ 	.short	(.L_6 - .L_5)
	.align		4
.L_5:
        /*001c*/ 	.word	index@(_Z11print_tablePi)
        /*0020*/ 	.word	0x00000010
.L_6:


//--------------------- .nv.compat                --------------------------
	.section	.nv.compat,"",@"SHT_CUDA_COMPAT_INFO"
	.align	4
        /*0000*/ 	.byte	0x02, 0x09, 0x00, 0x00, 0x02, 0x02, 0x01, 0x00, 0x02, 0x05, 0x05, 0x00, 0x03, 0x07, 0x01, 0x01
        /*0010*/ 	.byte	0x02, 0x03, 0x00, 0x00, 0x02, 0x06, 0x01, 0x00, 0x04, 0x0b, 0x08, 0x00, 0x09, 0x00, 0x00, 0x00
        /*0020*/ 	.byte	0x00, 0x00, 0x00, 0x00


//--------------------- .nv.info._Z11print_tablePi --------------------------
	.section	.nv.info._Z11print_tablePi,"",@"SHT_CUDA_INFO"
	.sectionflags	@""
	.align	4


	//----- nvinfo : EIATTR_CUDA_API_VERSION
	.align		4
        /*0000*/ 	.byte	0x04, 0x37
        /*0002*/ 	.short	(.L_8 - .L_7)
.L_7:
        /*0004*/ 	.word	0x00000082


	//----- nvinfo : EIATTR_KPARAM_INFO
	.align		4
.L_8:
        /*0008*/ 	.byte	0x04, 0x17
        /*000a*/ 	.short	(.L_10 - .L_9)
.L_9:
        /*000c*/ 	.word	0x00000000
        /*0010*/ 	.short	0x0000
        /*0012*/ 	.short	0x0000
        /*0014*/ 	.byte	0x00, 0xf5, 0x21, 0x00


	//----- nvinfo : EIATTR_SPARSE_MMA_MASK
	.align		4
.L_10:
        /*0018*/ 	.byte	0x03, 0x50
        /*001a*/ 	.short	0x0000


	//----- nvinfo : EIATTR_MAXREG_COUNT
	.align		4
        /*001c*/ 	.byte	0x03, 0x1b
        /*001e*/ 	.short	0x00ff


	//----- nvinfo : EIATTR_EXTERNS
	.align		4
        /*0020*/ 	.byte	0x04, 0x0f
        /*0022*/ 	.short	(.L_12 - .L_11)


	//   ....[0]....
	.align		4
.L_11:
        /*0024*/ 	.word	index@(vprintf)


	//----- nvinfo : EIATTR_MERCURY_ISA_VERSION
	.align		4
.L_12:
        /*0028*/ 	.byte	0x03, 0x5f
        /*002a*/ 	.short	0x0101


	//----- nvinfo : EIATTR_VRC_CTA_INIT_COUNT
	.align		4
        /*002c*/ 	.byte	0x02, 0x4a
	.zero		1
	.zero		1


	//----- nvinfo : EIATTR_SYSCALL_OFFSETS
	.align		4
        /*0030*/ 	.byte	0x04, 0x46
        /*0032*/ 	.short	(.L_14 - .L_13)


	//   ....[0]....
.L_13:
        /*0034*/ 	.word	0x000001c0


	//----- nvinfo : EIATTR_EXIT_INSTR_OFFSETS
	.align		4
.L_14:
        /*0038*/ 	.byte	0x04, 0x1c
        /*003a*/ 	.short	(.L_16 - .L_15)


	//   ....[0]....
.L_15:
        /*003c*/ 	.word	0x000000b0


	//   ....[1]....
        /*0040*/ 	.word	0x000001d0


	//----- nvinfo : EIATTR_CRS_STACK_SIZE
	.align		4
.L_16:
        /*0044*/ 	.byte	0x04, 0x1e
        /*0046*/ 	.short	(.L_18 - .L_17)
.L_17:
        /*0048*/ 	.word	0x00000000


	//----- nvinfo : EIATTR_CBANK_PARAM_SIZE
	.align		4
.L_18:
        /*004c*/ 	.byte	0x03, 0x19
        /*004e*/ 	.short	0x0008


	//----- nvinfo : EIATTR_PARAM_CBANK
	.align		4
        /*0050*/ 	.byte	0x04, 0x0a
        /*0052*/ 	.short	(.L_20 - .L_19)
	.align		4
.L_19:
        /*0054*/ 	.word	index@(.nv.constant0._Z11print_tablePi)
        /*0058*/ 	.short	0x0380
        /*005a*/ 	.short	0x0008


	//----- nvinfo : EIATTR_SW_WAR
	.align		4
.L_20:
        /*005c*/ 	.byte	0x04, 0x36
        /*005e*/ 	.short	(.L_22 - .L_21)
.L_21:
        /*0060*/ 	.word	0x00000008
.L_22:


//--------------------- .nv.callgraph             --------------------------
	.section	.nv.callgraph,"",@"SHT_CUDA_CALLGRAPH"
	.align	4
	.sectionentsize	8
	.align		4
        /*0000*/ 	.word	0x00000000
	.align		4
        /*0004*/ 	.word	0xffffffff
	.align		4
        /*0008*/ 	.word	index@(_Z11print_tablePi)
	.align		4
        /*000c*/ 	.word	index@(vprintf)
	.align		4
        /*0010*/ 	.word	0x00000000
	.align		4
        /*0014*/ 	.word	0xfffffffe
	.align		4
        /*0018*/ 	.word	0x00000000
	.align		4
        /*001c*/ 	.word	0xfffffffd
	.align		4
        /*0020*/ 	.word	0x00000000
	.align		4
        /*0024*/ 	.word	0xfffffffc


//--------------------- .nv.constant4             --------------------------
	.section	.nv.constant4,"a",@progbits
	.align	8
	.align		8
.nv.constant4:
        /*0000*/ 	.dword	vprintf
	.align		8
        /*0008*/ 	.dword	$str


//--------------------- .text._Z11print_tablePi   --------------------------
	.section	.text._Z11print_tablePi,"ax",@progbits
	.align	128
        .global         _Z11print_tablePi
        .type           _Z11print_tablePi,@function
        .size           _Z11print_tablePi,(.L_x_2 - _Z11print_tablePi)
        .other          _Z11print_tablePi,@"STO_CUDA_ENTRY STV_DEFAULT"
_Z11print_tablePi:
.text._Z11print_tablePi:
[----:B------:R-:W0:Y:S01]  /*0000*/  LDC R1, c[0x0][0x37c] ;  /* 0x0000df00ff017b82 */ /* 0x000e220000000800 */
[----:B------:R-:W1:Y:S01]  /*0010*/  S2R R3, SR_TID.X ;  /* 0x0000000000037919 */ /* 0x000e620000002100 */
[----:B------:R-:W2:Y:S06]  /*0020*/  LDCU UR5, c[0x0][0x2fc] ;  /* 0x00005f80ff0577ac */ /* 0x000eac0008000800 */
[----:B------:R-:W1:Y:S01]  /*0030*/  S2UR UR6, SR_CTAID.X ;  /* 0x00000000000679c3 */ /* 0x000e620000002500 */
[----:B0-----:R-:W-:Y:S01]  /*0040*/  VIADD R1, R1, 0xfffffff0 ;  /* 0xfffffff001017836 */ /* 0x001fe20000000000 */
[----:B------:R-:W0:Y:S06]  /*0050*/  LDCU UR4, c[0x0][0x2f8] ;  /* 0x00005f00ff0477ac */ /* 0x000e2c0008000800 */
[----:B------:R-:W1:Y:S01]  /*0060*/  LDC R0, c[0x0][0x360] ;  /* 0x0000d800ff007b82 */ /* 0x000e620000000800 */
[----:B0-----:R-:W-:-:S04]  /*0070*/  IADD3 R6, P1, PT, R1, UR4, RZ ;  /* 0x0000000401067c10 */ /* 0x001fc8000ff3e0ff */
[----:B--2---:R-:W-:Y:S01]  /*0080*/  IADD3.X R7, PT, PT, RZ, UR5, RZ, P1, !PT ;  /* 0x00000005ff077c10 */ /* 0x004fe20008ffe4ff */
[----:B-1----:R-:W-:-:S05]  /*0090*/  IMAD R0, R0, UR6, R3 ;  /* 0x0000000600007c24 */ /* 0x002fca000f8e0203 */
[----:B------:R-:W-:-:S13]  /*00a0*/  ISETP.GT.AND P0, PT, R0, 0x50, PT ;  /* 0x000000500000780c */ /* 0x000fda0003f04270 */
[----:B------:R-:W-:Y:S05]  /*00b0*/  @P0 EXIT ;  /* 0x000000000000094d */ /* 0x000fea0003800000 */
[----:B------:R-:W-:Y:S01]  /*00c0*/  IMAD.HI R2, R0, 0x38e38e39, RZ ;  /* 0x38e38e3900027827 */ /* 0x000fe200078e02ff */
[----:B------:R-:W-:Y:S01]  /*00d0*/  MOV R8, 0x0 ;  /* 0x0000000000087802 */ /* 0x000fe20000000f00 */
[----:B------:R-:W0:Y:S03]  /*00e0*/  LDCU.64 UR4, c[0x4][0x8] ;  /* 0x01000100ff0477ac */ /* 0x000e260008000a00 */
[----:B------:R-:W-:Y:S02]  /*00f0*/  SHF.R.S32.HI R3, RZ, 0x1, R2 ;  /* 0x00000001ff037819 */ /* 0x000fe40000011402 */
[----:B------:R-:W1:Y:S02]  /*0100*/  LDC.64 R8, c[0x4][R8] ;  /* 0x0100000008087b82 */ /* 0x000e640000000a00 */
[----:B------:R-:W-:-:S05]  /*0110*/  LEA.HI R3, R2, R3, RZ, 0x1 ;  /* 0x0000000302037211 */ /* 0x000fca00078f08ff */
[C---:B------:R-:W-:Y:S02]  /*0120*/  IMAD R0, R3.reuse, -0x9, R0 ;  /* 0xfffffff703007824 */ /* 0x040fe400078e0200 */
[C---:B------:R-:W-:Y:S02]  /*0130*/  VIADD R2, R3.reuse, 0x1 ;  /* 0x0000000103027836 */ /* 0x040fe40000000000 */
[----:B------:R-:W-:Y:S01]  /*0140*/  IMAD R5, R3, R0, R0 ;  /* 0x0000000003057224 */ /* 0x000fe200078e0200 */
[----:B------:R-:W-:Y:S02]  /*0150*/  IADD3 R3, PT, PT, R0, 0x1, RZ ;  /* 0x0000000100037810 */ /* 0x000fe40007ffe0ff */
[----:B0-----:R-:W-:Y:S01]  /*0160*/  MOV R4, UR4 ;  /* 0x0000000400047c02 */ /* 0x001fe20008000f00 */
[----:B------:R-:W-:Y:S02]  /*0170*/  IMAD.IADD R0, R2, 0x1, R5 ;  /* 0x0000000102007824 */ /* 0x000fe400078e0205 */
[----:B------:R0:W-:Y:S01]  /*0180*/  STL.64 [R1], R2 ;  /* 0x0000000201007387 */ /* 0x0001e20000100a00 */
[----:B------:R-:W-:-:S03]  /*0190*/  IMAD.U32 R5, RZ, RZ, UR5 ;  /* 0x00000005ff057e24 */ /* 0x000fc6000f8e00ff */
[----:B------:R0:W-:Y:S04]  /*01a0*/  STL [R1+0x8], R0 ;  /* 0x0000080001007387 */ /* 0x0001e80000100800 */
[----:B------:R-:W-:-:S07]  /*01b0*/  LEPC R20, `(.L_x_0) ;  /* 0x000000001014794e */ /* 0x000fce0000000000 */
[----:B01----:R-:W-:Y:S05]  /*01c0*/  CALL.ABS.NOINC R8 ;  /* 0x0000000008007343 */ /* 0x003fea0003c00000 */
.L_x_0:
[----:B------:R-:W-:Y:S05]  /*01d0*/  EXIT ;  /* 0x000000000000794d */ /* 0x000fea0003800000 */
.L_x_1:
[----:B------:R-:W-:-:S00]  /*01e0*/  BRA `(.L_x_1) ;  /* 0xfffffffc00fc7947 */ /* 0x000fc0000383ffff */
[----:B------:R-:W-:-:S00]  /*01f0*/  NOP ;  /* 0x0000000000007918 */ /* 0x000fc00000000000 */
        /* <DEDUP_REMOVED lines=8> */
.L_x_2:


//--------------------- .nv.global.init           --------------------------
	.section	.nv.global.init,"aw",@progbits
.nv.global.init:
	.type		$str,@object
	.size		$str,(.L_0 - $str)
$str:
        /*0000*/ 	.byte	0x25, 0x64, 0x20, 0x78, 0x20, 0x25, 0x64, 0x20, 0x3d, 0x20, 0x25, 0x64, 0x0a, 0x00
.L_0:


//--------------------- .nv.shared.reserved.0     --------------------------
	.section	.nv.shared.reserved.0,"aw",@nobits
	.weak		__nv_reservedSMEM_offset_0_alias
	.size		__nv_reservedSMEM_offset_0_alias, 0, 64
	.other		__nv_reservedSMEM_offset_0_alias,@"STO_CUDA_RESERVED_SHARED STV_DEFAULT"
__nv_reservedSMEM_offset_0_alias:
	.zero		0
	.zero		64


//--------------------- .nv.constant0._Z11print_tablePi --------------------------
	.section	.nv.constant0._Z11print_tablePi,"a",@progbits
	.sectionflags	@""
	.align	4
.nv.constant0._Z11print_tablePi:
	.zero		904


//--------------------- SYMBOLS --------------------------

	.type		.nv.reservedSmem.offset0,@object
	.size		.nv.reservedSmem.offset0,0x4
	.type		vprintf,@function
